//
// Generated by NVIDIA NVVM Compiler
//
// Compiler Build ID: CL-36424714
// Cuda compilation tools, release 13.0, V13.0.88
// Based on NVVM 20.0.0
//

.version 9.0
.target sm_100
.address_size 64

	// .globl	_Z13newGenerationP5IndivS0_
.global .align 4 .b8 precalc_xorwow_matrix[102400];
.global .align 4 .b8 precalc_xorwow_offset_matrix[102400];
.global .align 4 .b8 mrg32k3aM1[2304];
.global .align 4 .b8 mrg32k3aM2[2304];
.global .align 4 .b8 mrg32k3aM1SubSeq[2016];
.global .align 4 .b8 mrg32k3aM2SubSeq[2016];
.global .align 4 .b8 mrg32k3aM1Seq[2304];
.global .align 4 .b8 mrg32k3aM2Seq[2304];
.const .align 8 .b8 __cr_lgamma_table[72];

.visible .entry _Z13newGenerationP5IndivS0_(
	.param .u64 .ptr .align 1 _Z13newGenerationP5IndivS0__param_0,
	.param .u64 .ptr .align 1 _Z13newGenerationP5IndivS0__param_1
)
{


	ret;

}


// ===== COMPILED SASS (sm_100) =====

	.target	sm_100

	.elftype	@"ET_EXEC"


//--------------------- .note.nv.tkinfo           --------------------------
	.section	.note.nv.tkinfo,"",@"SHT_NOTE"
	.sectionflags	@"SHF_NOTE_NV_TKINFO"
	.tkinfo
        /*0018*/ 	.word	0x00000002
        /*0030*/ 	.string	""
        /*0030*/ 	.string	"ptxas"
        /*0030*/ 	.string	"Cuda compilation tools, release 13.0, V13.0.88"
        /*0030*/ 	.string	"Build cuda_13.0.r13.0/compiler.36424714_0"
        /*0030*/ 	.string	"-arch sm_100 -m 64 "



//--------------------- .note.nv.cuinfo           --------------------------
	.section	.note.nv.cuinfo,"",@"SHT_NOTE"
	.sectionflags	@"SHF_NOTE_NV_CUINFO"
        /*0018*/ 	.short	0x0002
        /*001a*/ 	.short	0x0064
        /*001c*/ 	.short	0x0082
	.zero		2


//--------------------- .nv.info                  --------------------------
	.section	.nv.info,"",@"SHT_CUDA_INFO"
	.align	4


	//----- nvinfo : EIATTR_REGCOUNT
	.align		4
        /*0000*/ 	.byte	0x04, 0x2f
        /*0002*/ 	.short	(.L_10 - .L_9)
	.align		4
.L_9:
        /*0004*/ 	.word	index@(_Z13newGenerationP5IndivS0_)
        /*0008*/ 	.word	0x00000004


	//----- nvinfo : EIATTR_FRAME_SIZE
	.align		4
.L_10:
        /*000c*/ 	.byte	0x04, 0x11
        /*000e*/ 	.short	(.L_12 - .L_11)
	.align		4
.L_11:
        /*0010*/ 	.word	index@(_Z13newGenerationP5IndivS0_)
        /*0014*/ 	.word	0x00000000


	//----- nvinfo : EIATTR_MIN_STACK_SIZE
	.align		4
.L_12:
        /*0018*/ 	.byte	0x04, 0x12
        /*001a*/ 	.short	(.L_14 - .L_13)
	.align		4
.L_13:
        /*001c*/ 	.word	index@(_Z13newGenerationP5IndivS0_)
        /*0020*/ 	.word	0x00000000
.L_14:


//--------------------- .nv.compat                --------------------------
	.section	.nv.compat,"",@"SHT_CUDA_COMPAT_INFO"
	.align	4
        /*0000*/ 	.byte	0x02, 0x09, 0x00, 0x00, 0x02, 0x02, 0x01, 0x00, 0x02, 0x05, 0x05, 0x00, 0x03, 0x07, 0x01, 0x01
        /*0010*/ 	.byte	0x02, 0x03, 0x00, 0x00, 0x02, 0x06, 0x01, 0x00, 0x04, 0x0b, 0x08, 0x00, 0x09, 0x00, 0x00, 0x00
        /*0020*/ 	.byte	0x00, 0x00, 0x00, 0x00


//--------------------- .nv.info._Z13newGenerationP5IndivS0_ --------------------------
	.section	.nv.info._Z13newGenerationP5IndivS0_,"",@"SHT_CUDA_INFO"
	.sectionflags	@""
	.align	4


	//----- nvinfo : EIATTR_CUDA_API_VERSION
	.align		4
        /*0000*/ 	.byte	0x04, 0x37
        /*0002*/ 	.short	(.L_16 - .L_15)
.L_15:
        /*0004*/ 	.word	0x00000082


	//----- nvinfo : EIATTR_KPARAM_INFO
	.align		4
.L_16:
        /*0008*/ 	.byte	0x04, 0x17
        /*000a*/ 	.short	(.L_18 - .L_17)
.L_17:
        /*000c*/ 	.word	0x00000000
        /*0010*/ 	.short	0x0001
        /*0012*/ 	.short	0x0008
        /*0014*/ 	.byte	0x00, 0xf5, 0x21, 0x00


	//----- nvinfo : EIATTR_KPARAM_INFO
	.align		4
.L_18:
        /*0018*/ 	.byte	0x04, 0x17
        /*001a*/ 	.short	(.L_20 - .L_19)
.L_19:
        /*001c*/ 	.word	0x00000000
        /*0020*/ 	.short	0x0000
        /*0022*/ 	.short	0x0000
        /*0024*/ 	.byte	0x00, 0xf5, 0x21, 0x00


	//----- nvinfo : EIATTR_SPARSE_MMA_MASK
	.align		4
.L_20:
        /*0028*/ 	.byte	0x03, 0x50
        /*002a*/ 	.short	0x0000


	//----- nvinfo : EIATTR_MAXREG_COUNT
	.align		4
        /*002c*/ 	.byte	0x03, 0x1b
        /*002e*/ 	.short	0x00ff


	//----- nvinfo : EIATTR_MERCURY_ISA_VERSION
	.align		4
        /*0030*/ 	.byte	0x03, 0x5f
        /*0032*/ 	.short	0x0101


	//----- nvinfo : EIATTR_VRC_CTA_INIT_COUNT
	.align		4
        /*0034*/ 	.byte	0x02, 0x4a
	.zero		1
	.zero		1


	//----- nvinfo : EIATTR_EXIT_INSTR_OFFSETS
	.align		4
        /*0038*/ 	.byte	0x04, 0x1c
        /*003a*/ 	.short	(.L_22 - .L_21)


	//   ....[0]....
.L_21:
        /*003c*/ 	.word	0x00000010


	//----- nvinfo : EIATTR_CBANK_PARAM_SIZE
	.align		4
.L_22:
        /*0040*/ 	.byte	0x03, 0x19
        /*0042*/ 	.short	0x0010


	//----- nvinfo : EIATTR_PARAM_CBANK
	.align		4
        /*0044*/ 	.byte	0x04, 0x0a
        /*0046*/ 	.short	(.L_24 - .L_23)
	.align		4
.L_23:
        /*0048*/ 	.word	index@(.nv.constant0._Z13newGenerationP5IndivS0_)
        /*004c*/ 	.short	0x0380
        /*004e*/ 	.short	0x0010


	//----- nvinfo : EIATTR_SW_WAR
	.align		4
.L_24:
        /*0050*/ 	.byte	0x04, 0x36
        /*0052*/ 	.short	(.L_26 - .L_25)
.L_25:
        /*0054*/ 	.word	0x00000008
.L_26:


//--------------------- .nv.callgraph             --------------------------
	.section	.nv.callgraph,"",@"SHT_CUDA_CALLGRAPH"
	.align	4
	.sectionentsize	8
	.align		4
        /*0000*/ 	.word	0x00000000
	.align		4
        /*0004*/ 	.word	0xffffffff
	.align		4
        /*0008*/ 	.word	0x00000000
	.align		4
        /*000c*/ 	.word	0xfffffffe
	.align		4
        /*0010*/ 	.word	0x00000000
	.align		4
        /*0014*/ 	.word	0xfffffffd
	.align		4
        /*0018*/ 	.word	0x00000000
	.align		4
        /*001c*/ 	.word	0xfffffffc


//--------------------- .nv.constant4             --------------------------
	.section	.nv.constant4,"a",@progbits
	.align	8
	.align		8
.nv.constant4:
        /*0000*/ 	.dword	precalc_xorwow_matrix
	.align		8
        /*0008*/ 	.dword	precalc_xorwow_offset_matrix
	.align		8
        /*0010*/ 	.dword	mrg32k3aM1
	.align		8
        /*0018*/ 	.dword	mrg32k3aM2
	.align		8
        /*0020*/ 	.dword	mrg32k3aM1SubSeq
	.align		8
        /*0028*/ 	.dword	mrg32k3aM2SubSeq
	.align		8
        /*0030*/ 	.dword	mrg32k3aM1Seq
	.align		8
        /*0038*/ 	.dword	mrg32k3aM2Seq


//--------------------- .nv.constant3             --------------------------
	.section	.nv.constant3,"a",@progbits
	.align	8
.nv.constant3:
	.type		__cr_lgamma_table,@object
	.size		__cr_lgamma_table,(.L_8 - __cr_lgamma_table)
__cr_lgamma_table:
        /*0000*/ 	.byte	0x00, 0x00, 0x00, 0x00, 0x00, 0x00, 0x00, 0x00, 0x00, 0x00, 0x00, 0x00, 0x00, 0x00, 0x00, 0x00
        /*0010*/ 	.byte	0xef, 0x39, 0xfa, 0xfe, 0x42, 0x2e, 0xe6, 0x3f, 0x02, 0x20, 0x2a, 0xfa, 0x0b, 0xab, 0xfc, 0x3f
        /*0020*/ 	.byte	0xf9, 0x2c, 0x92, 0x7c, 0xa7, 0x6c, 0x09, 0x40, 0xc9, 0x79, 0x44, 0x3c, 0x64, 0x26, 0x13, 0x40
        /*0030*/ 	.byte	0xca, 0x01, 0xcf, 0x3a, 0x27, 0x51, 0x1a, 0x40, 0x30, 0xcc, 0x2d, 0xf3, 0xe1, 0x0c, 0x21, 0x40
        /*0040*/ 	.byte	0x0d, 0xb7, 0xfc, 0x82, 0x8e, 0x35, 0x25, 0x40
.L_8:


//--------------------- .text._Z13newGenerationP5IndivS0_ --------------------------
	.section	.text._Z13newGenerationP5IndivS0_,"ax",@progbits
	.align	128
        .global         _Z13newGenerationP5IndivS0_
        .type           _Z13newGenerationP5IndivS0_,@function
        .size           _Z13newGenerationP5IndivS0_,(.L_x_1 - _Z13newGenerationP5IndivS0_)
        .other          _Z13newGenerationP5IndivS0_,@"STO_CUDA_ENTRY STV_DEFAULT"
_Z13newGenerationP5IndivS0_:
.text._Z13newGenerationP5IndivS0_:
[----:B------:R-:W-:Y:S01]  /*0000*/  LDC R1, c[0x0][0x37c] ;  /* 0x0000df00ff017b82 */ /* 0x000fe20000000800 */
[----:B------:R-:W-:Y:S05]  /*0010*/  EXIT ;  /* 0x000000000000794d */ /* 0x000fea0003800000 */
.L_x_0:
[----:B------:R-:W-:-:S00]  /*0020*/  BRA `(.L_x_0) ;  /* 0xfffffffc00fc7947 */ /* 0x000fc0000383ffff */
[----:B------:R-:W-:-:S00]  /*0030*/  NOP ;  /* 0x0000000000007918 */ /* 0x000fc00000000000 */
        /* <DEDUP_REMOVED lines=12> */
.L_x_1:


//--------------------- .nv.global.init           --------------------------
	.section	.nv.global.init,"aw",@progbits
	.align	4
.nv.global.init:
	.type		mrg32k3aM1SubSeq,@object
	.size		mrg32k3aM1SubSeq,(mrg32k3aM2SubSeq - mrg32k3aM1SubSeq)
mrg32k3aM1SubSeq:
        /*0000*/ 	.byte	0x0b, 0xcc, 0xee, 0x04, 0x73, 0x29, 0x8b, 0x6f, 0xf6, 0x53, 0x03, 0xf6, 0x23, 0xf6, 0xea, 0xda
        /* <DEDUP_REMOVED lines=125> */
	.type		mrg32k3aM2SubSeq,@object
	.size		mrg32k3aM2SubSeq,(mrg32k3aM1 - mrg32k3aM2SubSeq)
mrg32k3aM2SubSeq:
        /* <DEDUP_REMOVED lines=126> */
	.type		mrg32k3aM1,@object
	.size		mrg32k3aM1,(mrg32k3aM1Seq - mrg32k3aM1)
mrg32k3aM1:
        /* <DEDUP_REMOVED lines=144> */
	.type		mrg32k3aM1Seq,@object
	.size		mrg32k3aM1Seq,(mrg32k3aM2 - mrg32k3aM1Seq)
mrg32k3aM1Seq:
        /* <DEDUP_REMOVED lines=144> */
	.type		mrg32k3aM2,@object
	.size		mrg32k3aM2,(mrg32k3aM2Seq - mrg32k3aM2)
mrg32k3aM2:
        /* <DEDUP_REMOVED lines=144> */
	.type		mrg32k3aM2Seq,@object
	.size		mrg32k3aM2Seq,(precalc_xorwow_matrix - mrg32k3aM2Seq)
mrg32k3aM2Seq:
        /* <DEDUP_REMOVED lines=144> */
	.type		precalc_xorwow_matrix,@object
	.size		precalc_xorwow_matrix,(precalc_xorwow_offset_matrix - precalc_xorwow_matrix)
precalc_xorwow_matrix:
        /* <DEDUP_REMOVED lines=6400> */
	.type		precalc_xorwow_offset_matrix,@object
	.size		precalc_xorwow_offset_matrix,(.L_1 - precalc_xorwow_offset_matrix)
precalc_xorwow_offset_matrix:
        /* <DEDUP_REMOVED lines=6400> */
.L_1:


//--------------------- .nv.shared.reserved.0     --------------------------
	.section	.nv.shared.reserved.0,"aw",@nobits
	.weak		__nv_reservedSMEM_offset_0_alias
	.size		__nv_reservedSMEM_offset_0_alias, 0, 64
	.other		__nv_reservedSMEM_offset_0_alias,@"STO_CUDA_RESERVED_SHARED STV_DEFAULT"
__nv_reservedSMEM_offset_0_alias:
	.zero		0
	.zero		64


//--------------------- .nv.constant0._Z13newGenerationP5IndivS0_ --------------------------
	.section	.nv.constant0._Z13newGenerationP5IndivS0_,"a",@progbits
	.sectionflags	@""
	.align	4
.nv.constant0._Z13newGenerationP5IndivS0_:
	.zero		912


//--------------------- SYMBOLS --------------------------

	.type		.nv.reservedSmem.offset0,@object
	.size		.nv.reservedSmem.offset0,0x4
